	.headerflags	@"EF_CUDA_TEXMODE_UNIFIED EF_CUDA_64BIT_ADDRESS EF_CUDA_ACCELERATORS EF_CUDA_SM90 EF_CUDA_VIRTUAL_SM(EF_CUDA_SM90)"
	.elftype	@"ET_EXEC"


//--------------------- .nv.info                  --------------------------
	.section	.nv.info,"",@"SHT_CUDA_INFO"
	.align	4


	//----- nvinfo : EIATTR_REGCOUNT
	.align		4
        /*0000*/ 	.byte	0x04, 0x2f
        /*0002*/ 	.short	(.L_1 - .L_0)
	.align		4
.L_0:
        /*0004*/ 	.word	index@(triton_poi_fused_mul_transpose_2)
        /*0008*/ 	.word	0x00000014


	//----- nvinfo : EIATTR_MIN_STACK_SIZE
	.align		4
.L_1:
        /*000c*/ 	.byte	0x04, 0x12
        /*000e*/ 	.short	(.L_3 - .L_2)
	.align		4
.L_2:
        /*0010*/ 	.word	index@(triton_poi_fused_mul_transpose_2)
        /*0014*/ 	.word	0x00000000


	//----- nvinfo : EIATTR_FRAME_SIZE
	.align		4
.L_3:
        /*0018*/ 	.byte	0x04, 0x11
        /*001a*/ 	.short	(.L_5 - .L_4)
	.align		4
.L_4:
        /*001c*/ 	.word	index@(triton_poi_fused_mul_transpose_2)
        /*0020*/ 	.word	0x00000000


	//----- nvinfo : EIATTR_MIN_STACK_SIZE
	.align		4
.L_5:
        /*0024*/ 	.byte	0x04, 0x12
        /*0026*/ 	.short	(.L_7 - .L_6)
	.align		4
.L_6:
        /*0028*/ 	.word	index@(triton_poi_fused_mul_transpose_2)
        /*002c*/ 	.word	0x00000000
.L_7:


//--------------------- .nv.info.triton_poi_fused_mul_transpose_2 --------------------------
	.section	.nv.info.triton_poi_fused_mul_transpose_2,"",@"SHT_CUDA_INFO"
	.sectionflags	@""
	.align	4


	//----- nvinfo : EIATTR_CUDA_API_VERSION
	.align		4
        /*0000*/ 	.byte	0x04, 0x37
        /*0002*/ 	.short	(.L_9 - .L_8)
.L_8:
        /*0004*/ 	.word	0x0000007c


	//----- nvinfo : EIATTR_KPARAM_INFO
	.align		4
.L_9:
        /*0008*/ 	.byte	0x04, 0x17
        /*000a*/ 	.short	(.L_11 - .L_10)
.L_10:
        /*000c*/ 	.word	0x00000000
        /*0010*/ 	.short	0x0005
        /*0012*/ 	.short	0x0024
        /*0014*/ 	.byte	0x00, 0xf0, 0x11, 0x00


	//----- nvinfo : EIATTR_KPARAM_INFO
	.align		4
.L_11:
        /*0018*/ 	.byte	0x04, 0x17
        /*001a*/ 	.short	(.L_13 - .L_12)
.L_12:
        /*001c*/ 	.word	0x00000000
        /*0020*/ 	.short	0x0004
        /*0022*/ 	.short	0x0020
        /*0024*/ 	.byte	0x00, 0xf0, 0x11, 0x00


	//----- nvinfo : EIATTR_KPARAM_INFO
	.align		4
.L_13:
        /*0028*/ 	.byte	0x04, 0x17
        /*002a*/ 	.short	(.L_15 - .L_14)
.L_14:
        /*002c*/ 	.word	0x00000000
        /*0030*/ 	.short	0x0003
        /*0032*/ 	.short	0x0018
        /*0034*/ 	.byte	0x00, 0xf4, 0x21, 0x00


	//----- nvinfo : EIATTR_KPARAM_INFO
	.align		4
.L_15:
        /*0038*/ 	.byte	0x04, 0x17
        /*003a*/ 	.short	(.L_17 - .L_16)
.L_16:
        /*003c*/ 	.word	0x00000000
        /*0040*/ 	.short	0x0002
        /*0042*/ 	.short	0x0010
        /*0044*/ 	.byte	0x00, 0xf4, 0x21, 0x00


	//----- nvinfo : EIATTR_KPARAM_INFO
	.align		4
.L_17:
        /*0048*/ 	.byte	0x04, 0x17
        /*004a*/ 	.short	(.L_19 - .L_18)
.L_18:
        /*004c*/ 	.word	0x00000000
        /*0050*/ 	.short	0x0001
        /*0052*/ 	.short	0x0008
        /*0054*/ 	.byte	0x00, 0xf4, 0x21, 0x00


	//----- nvinfo : EIATTR_KPARAM_INFO
	.align		4
.L_19:
        /*0058*/ 	.byte	0x04, 0x17
        /*005a*/ 	.short	(.L_21 - .L_20)
.L_20:
        /*005c*/ 	.word	0x00000000
        /*0060*/ 	.short	0x0000
        /*0062*/ 	.short	0x0000
        /*0064*/ 	.byte	0x00, 0xf4, 0x21, 0x00


	//----- nvinfo : EIATTR_SPARSE_MMA_MASK
	.align		4
.L_21:
        /*0068*/ 	.byte	0x03, 0x50
        /*006a*/ 	.short	0x0000


	//----- nvinfo : EIATTR_MAXREG_COUNT
	.align		4
        /*006c*/ 	.byte	0x03, 0x1b
        /*006e*/ 	.short	0x00ff


	//----- nvinfo : EIATTR_EXIT_INSTR_OFFSETS
	.align		4
        /*0070*/ 	.byte	0x04, 0x1c
        /*0072*/ 	.short	(.L_23 - .L_22)


	//   ....[0]....
.L_22:
        /*0074*/ 	.word	0x00000380


	//   ....[1]....
        /*0078*/ 	.word	0x000003a0


	//----- nvinfo : EIATTR_REQNTID
	.align		4
.L_23:
        /*007c*/ 	.byte	0x04, 0x10
        /*007e*/ 	.short	(.L_25 - .L_24)
.L_24:
        /*0080*/ 	.word	0x00000020
        /*0084*/ 	.word	0x00000001
        /*0088*/ 	.word	0x00000001


	//----- nvinfo : EIATTR_CBANK_PARAM_SIZE
	.align		4
.L_25:
        /*008c*/ 	.byte	0x03, 0x19
        /*008e*/ 	.short	0x0028


	//----- nvinfo : EIATTR_PARAM_CBANK
	.align		4
        /*0090*/ 	.byte	0x04, 0x0a
        /*0092*/ 	.short	(.L_27 - .L_26)
	.align		4
.L_26:
        /*0094*/ 	.word	index@(.nv.constant0.triton_poi_fused_mul_transpose_2)
        /*0098*/ 	.short	0x0210
        /*009a*/ 	.short	0x0028


	//----- nvinfo : EIATTR_SW_WAR
	.align		4
.L_27:
        /*009c*/ 	.byte	0x04, 0x36
        /*009e*/ 	.short	(.L_29 - .L_28)
.L_28:
        /*00a0*/ 	.word	0x00000008
.L_29:


//--------------------- .nv.callgraph             --------------------------
	.section	.nv.callgraph,"",@"SHT_CUDA_CALLGRAPH"
	.align	4
	.sectionentsize	8
	.align		4
        /*0000*/ 	.word	0x00000000
	.align		4
        /*0004*/ 	.word	0xffffffff
	.align		4
        /*0008*/ 	.word	0x00000000
	.align		4
        /*000c*/ 	.word	0xfffffffe
	.align		4
        /*0010*/ 	.word	0x00000000
	.align		4
        /*0014*/ 	.word	0xfffffffd
	.align		4
        /*0018*/ 	.word	0x00000000
	.align		4
        /*001c*/ 	.word	0xfffffffc


//--------------------- .text.triton_poi_fused_mul_transpose_2 --------------------------
	.section	.text.triton_poi_fused_mul_transpose_2,"ax",@progbits
	.sectionflags	@"SHF_BARRIERS=1"
	.align	128
        .global         triton_poi_fused_mul_transpose_2
        .type           triton_poi_fused_mul_transpose_2,@function
        .size           triton_poi_fused_mul_transpose_2,(.L_x_1 - triton_poi_fused_mul_transpose_2)
        .other          triton_poi_fused_mul_transpose_2,@"STO_CUDA_ENTRY STV_DEFAULT"
triton_poi_fused_mul_transpose_2:
.text.triton_poi_fused_mul_transpose_2:
[----:B------:R-:W0:Y:S02]  /*0000*/  LDC R1, c[0x0][0x28] ;  /* 0x00000a00ff017b82 */ /* 0x000e240000000800 */
[----:B------:R-:W1:Y:S01]  /*0010*/  S2R R0, SR_CTAID.Y ;  /* 0x0000000000007919 */ /* 0x000e620000002600 */
[----:B------:R-:W2:Y:S01]  /*0020*/  LDC.64 R4, c[0x0][0x218] ;  /* 0x00008600ff047b82 */ /* 0x000ea20000000a00 */
[----:B------:R-:W-:Y:S01]  /*0030*/  ULDC.64 UR6, c[0x0][0x208] ;  /* 0x0000820000067ab9 */ /* 0x000fe20000000a00 */
[----:B------:R-:W3:Y:S01]  /*0040*/  S2R R15, SR_TID.X ;  /* 0x00000000000f7919 */ /* 0x000ee20000002100 */
[----:B------:R-:W4:Y:S05]  /*0050*/  S2R R8, SR_CTAID.X ;  /* 0x0000000000087919 */ /* 0x000f2a0000002500 */
[----:B------:R-:W5:Y:S01]  /*0060*/  LDC.64 R2, c[0x0][0x210] ;  /* 0x00008400ff027b82 */ /* 0x000f620000000a00 */
[----:B-1----:R-:W-:Y:S01]  /*0070*/  SHF.R.S32.HI R11, RZ, 0x1b, R0 ;  /* 0x0000001bff0b7819 */ /* 0x002fe20000011400 */
[----:B------:R-:W-:Y:S01]  /*0080*/  IMAD.SHL.U32 R0, R0, 0x10, RZ ;  /* 0x0000001000007824 */ /* 0x000fe200078e00ff */
[----:B---3--:R-:W-:-:S02]  /*0090*/  SHF.R.U32.HI R7, RZ, 0x4, R15 ;  /* 0x00000004ff077819 */ /* 0x008fc4000001160f */
[----:B------:R-:W-:Y:S01]  /*00a0*/  SGXT R11, R11, 0x1 ;  /* 0x000000010b0b781a */ /* 0x000fe20000000200 */
[----:B----4-:R-:W-:Y:S01]  /*00b0*/  IMAD.SHL.U32 R8, R8, 0x2, RZ ;  /* 0x0000000208087824 */ /* 0x010fe200078e00ff */
[----:B------:R-:W-:Y:S02]  /*00c0*/  SGXT.U32 R7, R7, 0x1 ;  /* 0x000000010707781a */ /* 0x000fe40000000000 */
[----:B------:R-:W-:Y:S02]  /*00d0*/  LOP3.LUT R6, R0, 0xf, R15, 0xf8, !PT ;  /* 0x0000000f00067812 */ /* 0x000fe400078ef80f */
[----:B------:R-:W-:Y:S02]  /*00e0*/  LOP3.LUT R9, R8, R7, RZ, 0xfc, !PT ;  /* 0x0000000708097212 */ /* 0x000fe400078efcff */
[----:B------:R-:W-:Y:S02]  /*00f0*/  LEA.HI R11, R11, R6, RZ, 0x2 ;  /* 0x000000060b0b7211 */ /* 0x000fe400078f10ff */
[C---:B------:R-:W-:Y:S01]  /*0100*/  ISETP.GE.AND P0, PT, R9.reuse, 0x4, PT ;  /* 0x000000040900780c */ /* 0x040fe20003f06270 */
[----:B------:R-:W-:Y:S01]  /*0110*/  IMAD R9, R9, 0x10, R6 ;  /* 0x0000001009097824 */ /* 0x000fe200078e0206 */
[----:B------:R-:W-:-:S02]  /*0120*/  LOP3.LUT R11, R11, 0xfffffffc, RZ, 0xc0, !PT ;  /* 0xfffffffc0b0b7812 */ /* 0x000fc400078ec0ff */
[C---:B------:R-:W-:Y:S01]  /*0130*/  ISETP.GE.AND P1, PT, R6.reuse, 0x10, PT ;  /* 0x000000100600780c */ /* 0x040fe20003f26270 */
[----:B-----5:R-:W-:Y:S01]  /*0140*/  IMAD.WIDE R2, R9, 0x4, R2 ;  /* 0x0000000409027825 */ /* 0x020fe200078e0202 */
[----:B------:R-:W-:-:S03]  /*0150*/  ISETP.LT.AND P0, PT, R6, 0x10, !P0 ;  /* 0x000000100600780c */ /* 0x000fc60004701270 */
[----:B------:R-:W-:Y:S02]  /*0160*/  IMAD.IADD R11, R6, 0x1, -R11 ;  /* 0x00000001060b7824 */ /* 0x000fe400078e0a0b */
[----:B------:R-:W-:Y:S02]  /*0170*/  IMAD.MOV.U32 R6, RZ, RZ, RZ ;  /* 0x000000ffff067224 */ /* 0x000fe400078e00ff */
[----:B--2---:R-:W-:-:S04]  /*0180*/  IMAD.WIDE R4, R11, 0x4, R4 ;  /* 0x000000040b047825 */ /* 0x004fc800078e0204 */
[----:B------:R-:W-:Y:S02]  /*0190*/  IMAD.MOV.U32 R11, RZ, RZ, RZ ;  /* 0x000000ffff0b7224 */ /* 0x000fe400078e00ff */
[----:B------:R1:W2:Y:S04]  /*01a0*/  @P0 LDG.E.EL R6, desc[UR6][R2.64] ;  /* 0x0000000602060981 */ /* 0x0002a8000c2e1900 */
[----:B------:R3:W2:Y:S01]  /*01b0*/  @!P1 LDG.E.EL R11, desc[UR6][R4.64+0x10] ;  /* 0x00001006040b9981 */ /* 0x0006a2000c2e1900 */
[----:B------:R-:W4:Y:S01]  /*01c0*/  S2UR UR5, SR_CgaCtaId ;  /* 0x00000000000579c3 */ /* 0x000f220000008800 */
[----:B------:R-:W-:Y:S01]  /*01d0*/  IMAD.SHL.U32 R10, R15, 0x2, RZ ;  /* 0x000000020f0a7824 */ /* 0x000fe200078e00ff */
[----:B------:R-:W-:Y:S01]  /*01e0*/  UMOV UR4, 0x400 ;  /* 0x0000040000047882 */ /* 0x000fe20000000000 */
[----:B------:R-:W-:-:S03]  /*01f0*/  LOP3.LUT R8, R8, 0x1, R15, 0xf8, !PT ;  /* 0x0000000108087812 */ /* 0x000fc600078ef80f */
[C---:B------:R-:W-:Y:S02]  /*0200*/  LOP3.LUT R12, R10.reuse, 0x1e, RZ, 0xc0, !PT ;  /* 0x0000001e0a0c7812 */ /* 0x040fe400078ec0ff */
[----:B------:R-:W-:Y:S01]  /*0210*/  LOP3.LUT R7, R7, 0x1e, R10, 0xf8, !PT ;  /* 0x0000001e07077812 */ /* 0x000fe200078ef80a */
[----:B-1----:R-:W1:Y:S01]  /*0220*/  LDC.64 R2, c[0x0][0x220] ;  /* 0x00008800ff027b82 */ /* 0x002e620000000a00 */
[----:B------:R-:W-:Y:S02]  /*0230*/  LOP3.LUT R13, R10, 0x3c, RZ, 0xc0, !PT ;  /* 0x0000003c0a0d7812 */ /* 0x000fe400078ec0ff */
[----:B------:R-:W-:Y:S02]  /*0240*/  LOP3.LUT R10, R15, 0x1f, RZ, 0xc0, !PT ;  /* 0x0000001f0f0a7812 */ /* 0x000fe400078ec0ff */
[----:B------:R-:W-:-:S03]  /*0250*/  ISETP.GE.AND P1, PT, R8, 0x4, PT ;  /* 0x000000040800780c */ /* 0x000fc60003f26270 */
[----:B---3--:R-:W3:Y:S01]  /*0260*/  LDC.64 R4, c[0x0][0x228] ;  /* 0x00008a00ff047b82 */ /* 0x008ee20000000a00 */
[----:B----4-:R-:W-:-:S06]  /*0270*/  UPRMT UR4, UR5, 0x654, UR4 ;  /* 0x0000065405047896 */ /* 0x010fcc0008000004 */
[----:B------:R-:W-:Y:S01]  /*0280*/  LEA R12, R12, UR4, 0x1 ;  /* 0x000000040c0c7c11 */ /* 0x000fe2000f8e08ff */
[----:B------:R-:W-:-:S04]  /*0290*/  VIADD R13, R13, UR4 ;  /* 0x000000040d0d7c36 */ /* 0x000fc80008000000 */
[----:B------:R-:W-:Y:S01]  /*02a0*/  IMAD R12, R7, 0x4, R12 ;  /* 0x00000004070c7824 */ /* 0x000fe200078e020c */
[----:B------:R-:W-:Y:S01]  /*02b0*/  SHF.R.U32.HI R7, RZ, 0x1, R15 ;  /* 0x00000001ff077819 */ /* 0x000fe2000001160f */
[----:B------:R-:W-:-:S03]  /*02c0*/  IMAD R10, R10, 0x4, R13 ;  /* 0x000000040a0a7824 */ /* 0x000fc600078e020d */
[----:B------:R-:W-:Y:S01]  /*02d0*/  SGXT.U32 R7, R7, 0x4 ;  /* 0x000000040707781a */ /* 0x000fe20000000000 */
[----:B---3--:R-:W-:-:S03]  /*02e0*/  IMAD.WIDE R4, R9, 0x4, R4 ;  /* 0x0000000409047825 */ /* 0x008fc600078e0204 */
[----:B------:R-:W-:-:S04]  /*02f0*/  LOP3.LUT R7, R0, R7, RZ, 0xfc, !PT ;  /* 0x0000000700077212 */ /* 0x000fc800078efcff */
[C---:B------:R-:W-:Y:S01]  /*0300*/  ISETP.LT.AND P1, PT, R7.reuse, 0x10, !P1 ;  /* 0x000000100700780c */ /* 0x040fe20004f21270 */
[----:B------:R-:W-:-:S04]  /*0310*/  IMAD R7, R7, 0x4, R8 ;  /* 0x0000000407077824 */ /* 0x000fc800078e0208 */
[----:B-1----:R-:W-:-:S04]  /*0320*/  IMAD.WIDE R2, R7, 0x4, R2 ;  /* 0x0000000407027825 */ /* 0x002fc800078e0202 */
[----:B--2---:R-:W-:-:S05]  /*0330*/  FADD R17, R11, R6 ;  /* 0x000000060b117221 */ /* 0x004fca0000000000 */
[----:B------:R-:W-:Y:S01]  /*0340*/  STS [R12], R17 ;  /* 0x000000110c007388 */ /* 0x000fe20000000800 */
[----:B------:R-:W-:Y:S06]  /*0350*/  BAR.SYNC.DEFER_BLOCKING 0x0 ;  /* 0x0000000000007b1d */ /* 0x000fec0000010000 */
[----:B------:R-:W1:Y:S04]  /*0360*/  LDS R11, [R10] ;  /* 0x000000000a0b7984 */ /* 0x000e680000000800 */
[----:B-1----:R1:W-:Y:S01]  /*0370*/  @P1 STG.E desc[UR6][R2.64], R11 ;  /* 0x0000000b02001986 */ /* 0x0023e2000c101906 */
[----:B------:R-:W-:Y:S05]  /*0380*/  @!P0 EXIT ;  /* 0x000000000000894d */ /* 0x000fea0003800000 */
[----:B------:R-:W-:Y:S01]  /*0390*/  STG.E desc[UR6][R4.64], R17 ;  /* 0x0000001104007986 */ /* 0x000fe2000c101906 */
[----:B------:R-:W-:Y:S05]  /*03a0*/  EXIT ;  /* 0x000000000000794d */ /* 0x000fea0003800000 */
.L_x_0:
[----:B------:R-:W-:-:S00]  /*03b0*/  BRA `(.L_x_0) ;  /* 0xfffffffc00fc7947 */ /* 0x000fc0000383ffff */
[----:B------:R-:W-:-:S00]  /*03c0*/  NOP ;  /* 0x0000000000007918 */ /* 0x000fc00000000000 */
        /* <DEDUP_REMOVED lines=11> */
.L_x_1:


//--------------------- .nv.shared.triton_poi_fused_mul_transpose_2 --------------------------
	.section	.nv.shared.triton_poi_fused_mul_transpose_2,"aw",@nobits
	.sectionflags	@""
	.align	16
	.zero		1024


//--------------------- .nv.constant0.triton_poi_fused_mul_transpose_2 --------------------------
	.section	.nv.constant0.triton_poi_fused_mul_transpose_2,"a",@progbits
	.sectionflags	@""
	.align	4
.nv.constant0.triton_poi_fused_mul_transpose_2:
	.zero		568
